//
// Generated by NVIDIA NVVM Compiler
//
// Compiler Build ID: CL-36424714
// Cuda compilation tools, release 13.0, V13.0.88
// Based on NVVM 20.0.0
//

.version 9.0
.target sm_100
.address_size 64

	// .globl	_Z9matrixAddPKfS0_Pf

.visible .entry _Z9matrixAddPKfS0_Pf(
	.param .u64 .ptr .align 1 _Z9matrixAddPKfS0_Pf_param_0,
	.param .u64 .ptr .align 1 _Z9matrixAddPKfS0_Pf_param_1,
	.param .u64 .ptr .align 1 _Z9matrixAddPKfS0_Pf_param_2
)
{
	.reg .pred 	%p<4>;
	.reg .b32 	%r<10>;
	.reg .b32 	%f<4>;
	.reg .b64 	%rd<11>;

	ld.param.u64 	%rd1, [_Z9matrixAddPKfS0_Pf_param_0];
	ld.param.u64 	%rd2, [_Z9matrixAddPKfS0_Pf_param_1];
	ld.param.u64 	%rd3, [_Z9matrixAddPKfS0_Pf_param_2];
	mov.u32 	%r3, %ctaid.y;
	mov.u32 	%r4, %ntid.y;
	mov.u32 	%r5, %tid.y;
	mad.lo.s32 	%r1, %r3, %r4, %r5;
	mov.u32 	%r6, %ctaid.x;
	mov.u32 	%r7, %ntid.x;
	mov.u32 	%r8, %tid.x;
	mad.lo.s32 	%r2, %r6, %r7, %r8;
	setp.gt.u32 	%p1, %r1, 4999;
	setp.gt.s32 	%p2, %r2, 4999;
	or.pred  	%p3, %p1, %p2;
	@%p3 bra 	$L__BB0_2;
	cvta.to.global.u64 	%rd4, %rd1;
	cvta.to.global.u64 	%rd5, %rd2;
	cvta.to.global.u64 	%rd6, %rd3;
	mad.lo.s32 	%r9, %r1, 5000, %r2;
	mul.wide.s32 	%rd7, %r9, 4;
	add.s64 	%rd8, %rd4, %rd7;
	ld.global.f32 	%f1, [%rd8];
	add.s64 	%rd9, %rd5, %rd7;
	ld.global.f32 	%f2, [%rd9];
	add.f32 	%f3, %f1, %f2;
	add.s64 	%rd10, %rd6, %rd7;
	st.global.f32 	[%rd10], %f3;
$L__BB0_2:
	ret;

}


// ===== COMPILED SASS (sm_100) =====

	.target	sm_100

	.elftype	@"ET_EXEC"


//--------------------- .note.nv.tkinfo           --------------------------
	.section	.note.nv.tkinfo,"",@"SHT_NOTE"
	.sectionflags	@"SHF_NOTE_NV_TKINFO"
	.tkinfo
        /*0018*/ 	.word	0x00000002
        /*0030*/ 	.string	""
        /*0030*/ 	.string	"ptxas"
        /*0030*/ 	.string	"Cuda compilation tools, release 13.0, V13.0.88"
        /*0030*/ 	.string	"Build cuda_13.0.r13.0/compiler.36424714_0"
        /*0030*/ 	.string	"-arch sm_100 -m 64 "



//--------------------- .note.nv.cuinfo           --------------------------
	.section	.note.nv.cuinfo,"",@"SHT_NOTE"
	.sectionflags	@"SHF_NOTE_NV_CUINFO"
        /*0018*/ 	.short	0x0002
        /*001a*/ 	.short	0x0064
        /*001c*/ 	.short	0x0082
	.zero		2


//--------------------- .nv.info                  --------------------------
	.section	.nv.info,"",@"SHT_CUDA_INFO"
	.align	4


	//----- nvinfo : EIATTR_REGCOUNT
	.align		4
        /*0000*/ 	.byte	0x04, 0x2f
        /*0002*/ 	.short	(.L_1 - .L_0)
	.align		4
.L_0:
        /*0004*/ 	.word	index@(_Z9matrixAddPKfS0_Pf)
        /*0008*/ 	.word	0x0000000c


	//----- nvinfo : EIATTR_FRAME_SIZE
	.align		4
.L_1:
        /*000c*/ 	.byte	0x04, 0x11
        /*000e*/ 	.short	(.L_3 - .L_2)
	.align		4
.L_2:
        /*0010*/ 	.word	index@(_Z9matrixAddPKfS0_Pf)
        /*0014*/ 	.word	0x00000000


	//----- nvinfo : EIATTR_MIN_STACK_SIZE
	.align		4
.L_3:
        /*0018*/ 	.byte	0x04, 0x12
        /*001a*/ 	.short	(.L_5 - .L_4)
	.align		4
.L_4:
        /*001c*/ 	.word	index@(_Z9matrixAddPKfS0_Pf)
        /*0020*/ 	.word	0x00000000
.L_5:


//--------------------- .nv.compat                --------------------------
	.section	.nv.compat,"",@"SHT_CUDA_COMPAT_INFO"
	.align	4
        /*0000*/ 	.byte	0x02, 0x09, 0x00, 0x00, 0x02, 0x02, 0x01, 0x00, 0x02, 0x05, 0x05, 0x00, 0x03, 0x07, 0x01, 0x01
        /*0010*/ 	.byte	0x02, 0x03, 0x00, 0x00, 0x02, 0x06, 0x01, 0x00, 0x04, 0x0b, 0x08, 0x00, 0x09, 0x00, 0x00, 0x00
        /*0020*/ 	.byte	0x00, 0x00, 0x00, 0x00


//--------------------- .nv.info._Z9matrixAddPKfS0_Pf --------------------------
	.section	.nv.info._Z9matrixAddPKfS0_Pf,"",@"SHT_CUDA_INFO"
	.sectionflags	@""
	.align	4


	//----- nvinfo : EIATTR_CUDA_API_VERSION
	.align		4
        /*0000*/ 	.byte	0x04, 0x37
        /*0002*/ 	.short	(.L_7 - .L_6)
.L_6:
        /*0004*/ 	.word	0x00000082


	//----- nvinfo : EIATTR_KPARAM_INFO
	.align		4
.L_7:
        /*0008*/ 	.byte	0x04, 0x17
        /*000a*/ 	.short	(.L_9 - .L_8)
.L_8:
        /*000c*/ 	.word	0x00000000
        /*0010*/ 	.short	0x0002
        /*0012*/ 	.short	0x0010
        /*0014*/ 	.byte	0x00, 0xf5, 0x21, 0x00


	//----- nvinfo : EIATTR_KPARAM_INFO
	.align		4
.L_9:
        /*0018*/ 	.byte	0x04, 0x17
        /*001a*/ 	.short	(.L_11 - .L_10)
.L_10:
        /*001c*/ 	.word	0x00000000
        /*0020*/ 	.short	0x0001
        /*0022*/ 	.short	0x0008
        /*0024*/ 	.byte	0x00, 0xf5, 0x21, 0x00


	//----- nvinfo : EIATTR_KPARAM_INFO
	.align		4
.L_11:
        /*0028*/ 	.byte	0x04, 0x17
        /*002a*/ 	.short	(.L_13 - .L_12)
.L_12:
        /*002c*/ 	.word	0x00000000
        /*0030*/ 	.short	0x0000
        /*0032*/ 	.short	0x0000
        /*0034*/ 	.byte	0x00, 0xf5, 0x21, 0x00


	//----- nvinfo : EIATTR_SPARSE_MMA_MASK
	.align		4
.L_13:
        /*0038*/ 	.byte	0x03, 0x50
        /*003a*/ 	.short	0x0000


	//----- nvinfo : EIATTR_MAXREG_COUNT
	.align		4
        /*003c*/ 	.byte	0x03, 0x1b
        /*003e*/ 	.short	0x00ff


	//----- nvinfo : EIATTR_MERCURY_ISA_VERSION
	.align		4
        /*0040*/ 	.byte	0x03, 0x5f
        /*0042*/ 	.short	0x0101


	//----- nvinfo : EIATTR_VRC_CTA_INIT_COUNT
	.align		4
        /*0044*/ 	.byte	0x02, 0x4a
	.zero		1
	.zero		1


	//----- nvinfo : EIATTR_EXIT_INSTR_OFFSETS
	.align		4
        /*0048*/ 	.byte	0x04, 0x1c
        /*004a*/ 	.short	(.L_15 - .L_14)


	//   ....[0]....
.L_14:
        /*004c*/ 	.word	0x000000b0


	//   ....[1]....
        /*0050*/ 	.word	0x00000180


	//----- nvinfo : EIATTR_CBANK_PARAM_SIZE
	.align		4
.L_15:
        /*0054*/ 	.byte	0x03, 0x19
        /*0056*/ 	.short	0x0018


	//----- nvinfo : EIATTR_PARAM_CBANK
	.align		4
        /*0058*/ 	.byte	0x04, 0x0a
        /*005a*/ 	.short	(.L_17 - .L_16)
	.align		4
.L_16:
        /*005c*/ 	.word	index@(.nv.constant0._Z9matrixAddPKfS0_Pf)
        /*0060*/ 	.short	0x0380
        /*0062*/ 	.short	0x0018


	//----- nvinfo : EIATTR_SW_WAR
	.align		4
.L_17:
        /*0064*/ 	.byte	0x04, 0x36
        /*0066*/ 	.short	(.L_19 - .L_18)
.L_18:
        /*0068*/ 	.word	0x00000008
.L_19:


//--------------------- .nv.callgraph             --------------------------
	.section	.nv.callgraph,"",@"SHT_CUDA_CALLGRAPH"
	.align	4
	.sectionentsize	8
	.align		4
        /*0000*/ 	.word	0x00000000
	.align		4
        /*0004*/ 	.word	0xffffffff
	.align		4
        /*0008*/ 	.word	0x00000000
	.align		4
        /*000c*/ 	.word	0xfffffffe
	.align		4
        /*0010*/ 	.word	0x00000000
	.align		4
        /*0014*/ 	.word	0xfffffffd
	.align		4
        /*0018*/ 	.word	0x00000000
	.align		4
        /*001c*/ 	.word	0xfffffffc


//--------------------- .text._Z9matrixAddPKfS0_Pf --------------------------
	.section	.text._Z9matrixAddPKfS0_Pf,"ax",@progbits
	.align	128
        .global         _Z9matrixAddPKfS0_Pf
        .type           _Z9matrixAddPKfS0_Pf,@function
        .size           _Z9matrixAddPKfS0_Pf,(.L_x_1 - _Z9matrixAddPKfS0_Pf)
        .other          _Z9matrixAddPKfS0_Pf,@"STO_CUDA_ENTRY STV_DEFAULT"
_Z9matrixAddPKfS0_Pf:
.text._Z9matrixAddPKfS0_Pf:
[----:B------:R-:W-:Y:S01]  /*0000*/  LDC R1, c[0x0][0x37c] ;  /* 0x0000df00ff017b82 */ /* 0x000fe20000000800 */
[----:B------:R-:W0:Y:S07]  /*0010*/  S2R R2, SR_TID.X ;  /* 0x0000000000027919 */ /* 0x000e2e0000002100 */
[----:B------:R-:W1:Y:S01]  /*0020*/  LDC R0, c[0x0][0x364] ;  /* 0x0000d900ff007b82 */ /* 0x000e620000000800 */
[----:B------:R-:W1:Y:S07]  /*0030*/  S2R R3, SR_TID.Y ;  /* 0x0000000000037919 */ /* 0x000e6e0000002200 */
[----:B------:R-:W0:Y:S08]  /*0040*/  S2UR UR5, SR_CTAID.X ;  /* 0x00000000000579c3 */ /* 0x000e300000002500 */
[----:B------:R-:W0:Y:S08]  /*0050*/  LDC R7, c[0x0][0x360] ;  /* 0x0000d800ff077b82 */ /* 0x000e300000000800 */
[----:B------:R-:W1:Y:S01]  /*0060*/  S2UR UR4, SR_CTAID.Y ;  /* 0x00000000000479c3 */ /* 0x000e620000002600 */
[----:B0-----:R-:W-:-:S05]  /*0070*/  IMAD R7, R7, UR5, R2 ;  /* 0x0000000507077c24 */ /* 0x001fca000f8e0202 */
[----:B------:R-:W-:Y:S01]  /*0080*/  ISETP.GT.AND P0, PT, R7, 0x1387, PT ;  /* 0x000013870700780c */ /* 0x000fe20003f04270 */
[----:B-1----:R-:W-:-:S05]  /*0090*/  IMAD R0, R0, UR4, R3 ;  /* 0x0000000400007c24 */ /* 0x002fca000f8e0203 */
[----:B------:R-:W-:-:S13]  /*00a0*/  ISETP.GT.U32.OR P0, PT, R0, 0x1387, P0 ;  /* 0x000013870000780c */ /* 0x000fda0000704470 */
[----:B------:R-:W-:Y:S05]  /*00b0*/  @P0 EXIT ;  /* 0x000000000000094d */ /* 0x000fea0003800000 */
[----:B------:R-:W0:Y:S01]  /*00c0*/  LDC.64 R2, c[0x0][0x380] ;  /* 0x0000e000ff027b82 */ /* 0x000e220000000a00 */
[----:B------:R-:W1:Y:S01]  /*00d0*/  LDCU.64 UR4, c[0x0][0x358] ;  /* 0x00006b00ff0477ac */ /* 0x000e620008000a00 */
[----:B------:R-:W-:-:S06]  /*00e0*/  IMAD R9, R0, 0x1388, R7 ;  /* 0x0000138800097824 */ /* 0x000fcc00078e0207 */
[----:B------:R-:W2:Y:S08]  /*00f0*/  LDC.64 R4, c[0x0][0x388] ;  /* 0x0000e200ff047b82 */ /* 0x000eb00000000a00 */
[----:B------:R-:W3:Y:S01]  /*0100*/  LDC.64 R6, c[0x0][0x390] ;  /* 0x0000e400ff067b82 */ /* 0x000ee20000000a00 */
[----:B0-----:R-:W-:-:S06]  /*0110*/  IMAD.WIDE R2, R9, 0x4, R2 ;  /* 0x0000000409027825 */ /* 0x001fcc00078e0202 */
[----:B-1----:R-:W4:Y:S01]  /*0120*/  LDG.E R2, desc[UR4][R2.64] ;  /* 0x0000000402027981 */ /* 0x002f22000c1e1900 */
[----:B--2---:R-:W-:-:S06]  /*0130*/  IMAD.WIDE R4, R9, 0x4, R4 ;  /* 0x0000000409047825 */ /* 0x004fcc00078e0204 */
[----:B------:R-:W4:Y:S01]  /*0140*/  LDG.E R5, desc[UR4][R4.64] ;  /* 0x0000000404057981 */ /* 0x000f22000c1e1900 */
[----:B---3--:R-:W-:-:S04]  /*0150*/  IMAD.WIDE R6, R9, 0x4, R6 ;  /* 0x0000000409067825 */ /* 0x008fc800078e0206 */
[----:B----4-:R-:W-:-:S05]  /*0160*/  FADD R9, R2, R5 ;  /* 0x0000000502097221 */ /* 0x010fca0000000000 */
[----:B------:R-:W-:Y:S01]  /*0170*/  STG.E desc[UR4][R6.64], R9 ;  /* 0x0000000906007986 */ /* 0x000fe2000c101904 */
[----:B------:R-:W-:Y:S05]  /*0180*/  EXIT ;  /* 0x000000000000794d */ /* 0x000fea0003800000 */
.L_x_0:
[----:B------:R-:W-:-:S00]  /*0190*/  BRA `(.L_x_0) ;  /* 0xfffffffc00fc7947 */ /* 0x000fc0000383ffff */
[----:B------:R-:W-:-:S00]  /*01a0*/  NOP ;  /* 0x0000000000007918 */ /* 0x000fc00000000000 */
        /* <DEDUP_REMOVED lines=13> */
.L_x_1:


//--------------------- .nv.shared.reserved.0     --------------------------
	.section	.nv.shared.reserved.0,"aw",@nobits
	.weak		__nv_reservedSMEM_offset_0_alias
	.size		__nv_reservedSMEM_offset_0_alias, 0, 64
	.other		__nv_reservedSMEM_offset_0_alias,@"STO_CUDA_RESERVED_SHARED STV_DEFAULT"
__nv_reservedSMEM_offset_0_alias:
	.zero		0
	.zero		64


//--------------------- .nv.constant0._Z9matrixAddPKfS0_Pf --------------------------
	.section	.nv.constant0._Z9matrixAddPKfS0_Pf,"a",@progbits
	.sectionflags	@""
	.align	4
.nv.constant0._Z9matrixAddPKfS0_Pf:
	.zero		920


//--------------------- SYMBOLS --------------------------

	.type		.nv.reservedSmem.offset0,@object
	.size		.nv.reservedSmem.offset0,0x4
